	.headerflags	@"EF_CUDA_TEXMODE_UNIFIED EF_CUDA_64BIT_ADDRESS EF_CUDA_ACCELERATORS EF_CUDA_SM90 EF_CUDA_VIRTUAL_SM(EF_CUDA_SM90)"
	.elftype	@"ET_EXEC"


//--------------------- .nv.info                  --------------------------
	.section	.nv.info,"",@"SHT_CUDA_INFO"
	.align	4


	//----- nvinfo : EIATTR_REGCOUNT
	.align		4
        /*0000*/ 	.byte	0x04, 0x2f
        /*0002*/ 	.short	(.L_2 - .L_1)
	.align		4
.L_1:
        /*0004*/ 	.word	index@(triton_per_fused__log_softmax_12)
        /*0008*/ 	.word	0x00000019


	//----- nvinfo : EIATTR_MIN_STACK_SIZE
	.align		4
.L_2:
        /*000c*/ 	.byte	0x04, 0x12
        /*000e*/ 	.short	(.L_4 - .L_3)
	.align		4
.L_3:
        /*0010*/ 	.word	index@(triton_per_fused__log_softmax_12)
        /*0014*/ 	.word	0x00000000


	//----- nvinfo : EIATTR_FRAME_SIZE
	.align		4
.L_4:
        /*0018*/ 	.byte	0x04, 0x11
        /*001a*/ 	.short	(.L_6 - .L_5)
	.align		4
.L_5:
        /*001c*/ 	.word	index@(triton_per_fused__log_softmax_12)
        /*0020*/ 	.word	0x00000000


	//----- nvinfo : EIATTR_MIN_STACK_SIZE
	.align		4
.L_6:
        /*0024*/ 	.byte	0x04, 0x12
        /*0026*/ 	.short	(.L_8 - .L_7)
	.align		4
.L_7:
        /*0028*/ 	.word	index@(triton_per_fused__log_softmax_12)
        /*002c*/ 	.word	0x00000000
.L_8:


//--------------------- .nv.info.triton_per_fused__log_softmax_12 --------------------------
	.section	.nv.info.triton_per_fused__log_softmax_12,"",@"SHT_CUDA_INFO"
	.sectionflags	@""
	.align	4


	//----- nvinfo : EIATTR_CUDA_API_VERSION
	.align		4
        /*0000*/ 	.byte	0x04, 0x37
        /*0002*/ 	.short	(.L_10 - .L_9)
.L_9:
        /*0004*/ 	.word	0x0000007c


	//----- nvinfo : EIATTR_KPARAM_INFO
	.align		4
.L_10:
        /*0008*/ 	.byte	0x04, 0x17
        /*000a*/ 	.short	(.L_12 - .L_11)
.L_11:
        /*000c*/ 	.word	0x00000000
        /*0010*/ 	.short	0x0003
        /*0012*/ 	.short	0x0014
        /*0014*/ 	.byte	0x00, 0xf0, 0x11, 0x00


	//----- nvinfo : EIATTR_KPARAM_INFO
	.align		4
.L_12:
        /*0018*/ 	.byte	0x04, 0x17
        /*001a*/ 	.short	(.L_14 - .L_13)
.L_13:
        /*001c*/ 	.word	0x00000000
        /*0020*/ 	.short	0x0002
        /*0022*/ 	.short	0x0010
        /*0024*/ 	.byte	0x00, 0xf0, 0x11, 0x00


	//----- nvinfo : EIATTR_KPARAM_INFO
	.align		4
.L_14:
        /*0028*/ 	.byte	0x04, 0x17
        /*002a*/ 	.short	(.L_16 - .L_15)
.L_15:
        /*002c*/ 	.word	0x00000000
        /*0030*/ 	.short	0x0001
        /*0032*/ 	.short	0x0008
        /*0034*/ 	.byte	0x00, 0xf4, 0x21, 0x00


	//----- nvinfo : EIATTR_KPARAM_INFO
	.align		4
.L_16:
        /*0038*/ 	.byte	0x04, 0x17
        /*003a*/ 	.short	(.L_18 - .L_17)
.L_17:
        /*003c*/ 	.word	0x00000000
        /*0040*/ 	.short	0x0000
        /*0042*/ 	.short	0x0000
        /*0044*/ 	.byte	0x00, 0xf4, 0x21, 0x00


	//----- nvinfo : EIATTR_SPARSE_MMA_MASK
	.align		4
.L_18:
        /*0048*/ 	.byte	0x03, 0x50
        /*004a*/ 	.short	0x0000


	//----- nvinfo : EIATTR_MAXREG_COUNT
	.align		4
        /*004c*/ 	.byte	0x03, 0x1b
        /*004e*/ 	.short	0x00ff


	//----- nvinfo : EIATTR_COOP_GROUP_MASK_REGIDS
	.align		4
        /*0050*/ 	.byte	0x04, 0x29
        /*0052*/ 	.short	(.L_20 - .L_19)


	//   ....[0]....
.L_19:
        /*0054*/ 	.word	0xffffffff


	//   ....[1]....
        /*0058*/ 	.word	0xffffffff


	//   ....[2]....
        /*005c*/ 	.word	0xffffffff


	//   ....[3]....
        /*0060*/ 	.word	0xffffffff


	//   ....[4]....
        /*0064*/ 	.word	0xffffffff


	//   ....[5]....
        /*0068*/ 	.word	0xffffffff


	//   ....[6]....
        /*006c*/ 	.word	0xffffffff


	//   ....[7]....
        /*0070*/ 	.word	0xffffffff


	//   ....[8]....
        /*0074*/ 	.word	0xffffffff


	//   ....[9]....
        /*0078*/ 	.word	0xffffffff


	//   ....[10]....
        /*007c*/ 	.word	0xffffffff


	//   ....[11]....
        /*0080*/ 	.word	0xffffffff


	//   ....[12]....
        /*0084*/ 	.word	0xffffffff


	//   ....[13]....
        /*0088*/ 	.word	0xffffffff


	//----- nvinfo : EIATTR_COOP_GROUP_INSTR_OFFSETS
	.align		4
.L_20:
        /*008c*/ 	.byte	0x04, 0x28
        /*008e*/ 	.short	(.L_22 - .L_21)


	//   ....[0]....
.L_21:
        /*0090*/ 	.word	0x000001e0


	//   ....[1]....
        /*0094*/ 	.word	0x00000200


	//   ....[2]....
        /*0098*/ 	.word	0x00000250


	//   ....[3]....
        /*009c*/ 	.word	0x00000280


	//   ....[4]....
        /*00a0*/ 	.word	0x00000320


	//   ....[5]....
        /*00a4*/ 	.word	0x00000350


	//   ....[6]....
        /*00a8*/ 	.word	0x00000430


	//   ....[7]....
        /*00ac*/ 	.word	0x000005a0


	//   ....[8]....
        /*00b0*/ 	.word	0x000005c0


	//   ....[9]....
        /*00b4*/ 	.word	0x000005e0


	//   ....[10]....
        /*00b8*/ 	.word	0x00000600


	//   ....[11]....
        /*00bc*/ 	.word	0x00000630


	//   ....[12]....
        /*00c0*/ 	.word	0x00000670


	//   ....[13]....
        /*00c4*/ 	.word	0x000006f0


	//----- nvinfo : EIATTR_EXIT_INSTR_OFFSETS
	.align		4
.L_22:
        /*00c8*/ 	.byte	0x04, 0x1c
        /*00ca*/ 	.short	(.L_24 - .L_23)


	//   ....[0]....
.L_23:
        /*00cc*/ 	.word	0x00000be0


	//   ....[1]....
        /*00d0*/ 	.word	0x00000d00


	//----- nvinfo : EIATTR_REQNTID
	.align		4
.L_24:
        /*00d4*/ 	.byte	0x04, 0x10
        /*00d6*/ 	.short	(.L_26 - .L_25)
.L_25:
        /*00d8*/ 	.word	0x00000040
        /*00dc*/ 	.word	0x00000001
        /*00e0*/ 	.word	0x00000001


	//----- nvinfo : EIATTR_CBANK_PARAM_SIZE
	.align		4
.L_26:
        /*00e4*/ 	.byte	0x03, 0x19
        /*00e6*/ 	.short	0x0018


	//----- nvinfo : EIATTR_PARAM_CBANK
	.align		4
        /*00e8*/ 	.byte	0x04, 0x0a
        /*00ea*/ 	.short	(.L_28 - .L_27)
	.align		4
.L_27:
        /*00ec*/ 	.word	index@(.nv.constant0.triton_per_fused__log_softmax_12)
        /*00f0*/ 	.short	0x0210
        /*00f2*/ 	.short	0x0018


	//----- nvinfo : EIATTR_SW_WAR
	.align		4
.L_28:
        /*00f4*/ 	.byte	0x04, 0x36
        /*00f6*/ 	.short	(.L_30 - .L_29)
.L_29:
        /*00f8*/ 	.word	0x00000008
.L_30:


//--------------------- .nv.callgraph             --------------------------
	.section	.nv.callgraph,"",@"SHT_CUDA_CALLGRAPH"
	.align	4
	.sectionentsize	8
	.align		4
        /*0000*/ 	.word	0x00000000
	.align		4
        /*0004*/ 	.word	0xffffffff
	.align		4
        /*0008*/ 	.word	0x00000000
	.align		4
        /*000c*/ 	.word	0xfffffffe
	.align		4
        /*0010*/ 	.word	0x00000000
	.align		4
        /*0014*/ 	.word	0xfffffffd
	.align		4
        /*0018*/ 	.word	0x00000000
	.align		4
        /*001c*/ 	.word	0xfffffffc


//--------------------- .nv.constant4             --------------------------
	.section	.nv.constant4,"a",@progbits
	.align	8
	.align		8
.nv.constant4:
        /*0000*/ 	.dword	_$_str


//--------------------- .text.triton_per_fused__log_softmax_12 --------------------------
	.section	.text.triton_per_fused__log_softmax_12,"ax",@progbits
	.sectionflags	@"SHF_BARRIERS=1"
	.align	128
        .global         triton_per_fused__log_softmax_12
        .type           triton_per_fused__log_softmax_12,@function
        .size           triton_per_fused__log_softmax_12,(.L_x_1 - triton_per_fused__log_softmax_12)
        .other          triton_per_fused__log_softmax_12,@"STO_CUDA_ENTRY STV_DEFAULT"
triton_per_fused__log_softmax_12:
.text.triton_per_fused__log_softmax_12:
[----:B------:R-:W0:Y:S02]  /*0000*/  LDC R1, c[0x0][0x28] ;  /* 0x00000a00ff017b82 */ /* 0x000e240000000800 */
[----:B------:R-:W1:Y:S01]  /*0010*/  S2R R3, SR_CTAID.X ;  /* 0x0000000000037919 */ /* 0x000e620000002500 */
[----:B------:R-:W2:Y:S01]  /*0020*/  LDC.64 R4, c[0x0][0x210] ;  /* 0x00008400ff047b82 */ /* 0x000ea20000000a00 */
[----:B------:R-:W-:Y:S01]  /*0030*/  ULDC.64 UR6, c[0x0][0x208] ;  /* 0x0000820000067ab9 */ /* 0x000fe20000000a00 */
[----:B------:R-:W3:Y:S01]  /*0040*/  S2R R2, SR_TID.X ;  /* 0x0000000000027919 */ /* 0x000ee20000002100 */
[----:B-1----:R-:W-:Y:S02]  /*0050*/  IMAD.SHL.U32 R3, R3, 0x8, RZ ;  /* 0x0000000803037824 */ /* 0x002fe400078e00ff */
[----:B---3--:R-:W-:Y:S01]  /*0060*/  IMAD.SHL.U32 R0, R2, 0x2, RZ ;  /* 0x0000000202007824 */ /* 0x008fe200078e00ff */
[----:B------:R-:W-:-:S04]  /*0070*/  SHF.R.U32.HI R12, RZ, 0x2, R2 ;  /* 0x00000002ff0c7819 */ /* 0x000fc80000011602 */
[----:B------:R-:W-:-:S04]  /*0080*/  LOP3.LUT R9, R3, 0x6, R0, 0xf8, !PT ;  /* 0x0000000603097812 */ /* 0x000fc800078ef800 */
[C---:B------:R-:W-:Y:S01]  /*0090*/  ISETP.GE.AND P0, PT, R9.reuse, 0x190, PT ;  /* 0x000001900900780c */ /* 0x040fe20003f06270 */
[----:B------:R-:W-:-:S05]  /*00a0*/  IMAD.HI R6, R9, 0x66666667, RZ ;  /* 0x6666666709067827 */ /* 0x000fca00078e02ff */
[----:B------:R-:W-:-:S04]  /*00b0*/  SHF.R.U32.HI R11, RZ, 0x1f, R6 ;  /* 0x0000001fff0b7819 */ /* 0x000fc80000011606 */
[----:B------:R-:W-:Y:S02]  /*00c0*/  LEA.HI.SX32 R10, R6, R11, 0x1e ;  /* 0x0000000b060a7211 */ /* 0x000fe400078ff2ff */
[----:B------:R-:W-:-:S03]  /*00d0*/  SGXT.U32 R6, R12, 0x4 ;  /* 0x000000040c06781a */ /* 0x000fc60000000000 */
[----:B------:R-:W-:Y:S01]  /*00e0*/  IMAD R11, R10, -0xa, R9 ;  /* 0xfffffff60a0b7824 */ /* 0x000fe200078e0209 */
[----:B------:R-:W-:-:S03]  /*00f0*/  ISETP.LT.U32.AND P0, PT, R6, 0xa, !P0 ;  /* 0x0000000a0600780c */ /* 0x000fc60004701070 */
[----:B------:R-:W-:-:S04]  /*0100*/  IMAD R11, R6, 0xa, R11 ;  /* 0x0000000a060b7824 */ /* 0x000fc800078e020b */
[----:B------:R-:W-:-:S04]  /*0110*/  IMAD R11, R10, 0x64, R11 ;  /* 0x000000640a0b7824 */ /* 0x000fc800078e020b */
[----:B--2---:R-:W-:Y:S01]  /*0120*/  IMAD.WIDE R4, R11, 0x4, R4 ;  /* 0x000000040b047825 */ /* 0x004fe200078e0204 */
[----:B------:R-:W-:-:S06]  /*0130*/  CS2R R10, SRZ ;  /* 0x00000000000a7805 */ /* 0x000fcc000001ff00 */
[----:B------:R-:W2:Y:S01]  /*0140*/  @P0 LDG.E.64 R10, desc[UR6][R4.64] ;  /* 0x00000006040a0981 */ /* 0x000ea2000c1e1b00 */
[----:B------:R-:W1:Y:S01]  /*0150*/  S2UR UR5, SR_CgaCtaId ;  /* 0x00000000000579c3 */ /* 0x000e620000008800 */
[----:B------:R-:W-:Y:S01]  /*0160*/  UMOV UR4, 0x400 ;  /* 0x0000040000047882 */ /* 0x000fe20000000000 */
[----:B------:R-:W-:Y:S01]  /*0170*/  LOP3.LUT R13, R2, 0x1, RZ, 0xc0, !PT ;  /* 0x00000001020d7812 */ /* 0x000fe200078ec0ff */
[----:B-1----:R-:W-:Y:S01]  /*0180*/  UPRMT UR4, UR5, 0x654, UR4 ;  /* 0x0000065405047896 */ /* 0x002fe20008000004 */
[----:B--2---:R-:W-:Y:S02]  /*0190*/  SEL R15, R10, RZ, P0 ;  /* 0x000000ff0a0f7207 */ /* 0x004fe40000000000 */
[----:B------:R-:W-:Y:S02]  /*01a0*/  SEL R16, R11, RZ, P0 ;  /* 0x000000ff0b107207 */ /* 0x000fe40000000000 */
[----:B------:R-:W-:Y:S02]  /*01b0*/  FSEL R10, R15, -INF , P0 ;  /* 0xff8000000f0a7808 */ /* 0x000fe40000000000 */
[----:B------:R-:W-:-:S02]  /*01c0*/  FSEL R9, R16, -INF , P0 ;  /* 0xff80000010097808 */ /* 0x000fc40000000000 */
[----:B------:R-:W-:Y:S01]  /*01d0*/  FSETP.NAN.AND P2, PT, R10, R10, PT ;  /* 0x0000000a0a00720b */ /* 0x000fe20003f48000 */
[----:B------:R-:W1:Y:S01]  /*01e0*/  SHFL.BFLY PT, R11, R10, 0x10, 0x1f ;  /* 0x0e001f000a0b7f89 */ /* 0x000e6200000e0000 */
[----:B------:R-:W-:-:S03]  /*01f0*/  FSETP.NAN.AND P4, PT, R9, R9, PT ;  /* 0x000000090900720b */ /* 0x000fc60003f88000 */
[----:B------:R-:W2:Y:S01]  /*0200*/  SHFL.BFLY PT, R12, R9, 0x10, 0x1f ;  /* 0x0e001f00090c7f89 */ /* 0x000ea200000e0000 */
[----:B-1----:R-:W-:Y:S02]  /*0210*/  FSETP.GT.AND P1, PT, R10, R11, PT ;  /* 0x0000000b0a00720b */ /* 0x002fe40003f24000 */
[----:B--2---:R-:W-:-:S07]  /*0220*/  FSETP.GT.AND P3, PT, R9, R12, PT ;  /* 0x0000000c0900720b */ /* 0x004fce0003f64000 */
[----:B------:R-:W-:-:S04]  /*0230*/  @!P4 FSEL R9, R9, R12, P3 ;  /* 0x0000000c0909c208 */ /* 0x000fc80001800000 */
[----:B------:R-:W-:Y:S01]  /*0240*/  FSETP.NAN.AND P4, PT, R9, R9, PT ;  /* 0x000000090900720b */ /* 0x000fe20003f88000 */
[----:B------:R-:W1:Y:S01]  /*0250*/  SHFL.BFLY PT, R4, R9, 0x8, 0x1f ;  /* 0x0d001f0009047f89 */ /* 0x000e6200000e0000 */
[----:B------:R-:W-:-:S04]  /*0260*/  @!P1 FSEL R10, R10, R11, P2 ;  /* 0x0000000b0a0a9208 */ /* 0x000fc80001000000 */
[C---:B------:R-:W-:Y:S01]  /*0270*/  FSETP.NAN.AND P2, PT, R10.reuse, R10, PT ;  /* 0x0000000a0a00720b */ /* 0x040fe20003f48000 */
[----:B------:R-:W2:Y:S01]  /*0280*/  SHFL.BFLY PT, R5, R10, 0x8, 0x1f ;  /* 0x0d001f000a057f89 */ /* 0x000ea200000e0000 */
[----:B-1----:R-:W-:Y:S02]  /*0290*/  FSETP.GT.AND P3, PT, R9, R4, PT ;  /* 0x000000040900720b */ /* 0x002fe40003f64000 */
[----:B--2---:R-:W-:-:S11]  /*02a0*/  FSETP.GT.AND P1, PT, R10, R5, PT ;  /* 0x000000050a00720b */ /* 0x004fd60003f24000 */
[----:B------:R-:W-:Y:S02]  /*02b0*/  @!P3 FSEL R9, R9, R4, P4 ;  /* 0x000000040909b208 */ /* 0x000fe40002000000 */
[----:B------:R-:W-:Y:S02]  /*02c0*/  LOP3.LUT R4, R0, 0x6, RZ, 0xc0, !PT ;  /* 0x0000000600047812 */ /* 0x000fe400078ec0ff */
[----:B------:R-:W-:Y:S01]  /*02d0*/  LOP3.LUT P3, RZ, R2, 0x1c, RZ, 0xc0, !PT ;  /* 0x0000001c02ff7812 */ /* 0x000fe2000786c0ff */
[----:B------:R-:W-:Y:S01]  /*02e0*/  IMAD.MOV.U32 R12, RZ, RZ, R9 ;  /* 0x000000ffff0c7224 */ /* 0x000fe200078e0009 */
[----:B------:R-:W-:Y:S01]  /*02f0*/  @!P1 FSEL R10, R10, R5, P2 ;  /* 0x000000050a0a9208 */ /* 0x000fe20001000000 */
[----:B------:R-:W-:Y:S01]  /*0300*/  IMAD.SHL.U32 R4, R4, 0x8, RZ ;  /* 0x0000000804047824 */ /* 0x000fe200078e00ff */
[----:B------:R-:W-:Y:S02]  /*0310*/  SHF.R.U32.HI R9, RZ, 0x3, R2 ;  /* 0x00000003ff097819 */ /* 0x000fe40000011602 */
[----:B------:R-:W1:Y:S01]  /*0320*/  SHFL.BFLY PT, R11, R12, 0x4, 0x1f ;  /* 0x0c801f000c0b7f89 */ /* 0x000e6200000e0000 */
[----:B------:R-:W-:-:S02]  /*0330*/  FSETP.NAN.AND P4, PT, R10, R10, PT ;  /* 0x0000000a0a00720b */ /* 0x000fc40003f88000 */
[----:B------:R-:W-:Y:S01]  /*0340*/  FSETP.NAN.AND P6, PT, R12, R12, PT ;  /* 0x0000000c0c00720b */ /* 0x000fe20003fc8000 */
[----:B------:R-:W2:Y:S01]  /*0350*/  SHFL.BFLY PT, R5, R10, 0x4, 0x1f ;  /* 0x0c801f000a057f89 */ /* 0x000ea200000e0000 */
[----:B------:R-:W-:Y:S02]  /*0360*/  LOP3.LUT R9, R4, 0x4, R9, 0xf8, !PT ;  /* 0x0000000404097812 */ /* 0x000fe400078ef809 */
[----:B------:R-:W-:Y:S02]  /*0370*/  ISETP.GE.AND P2, PT, R2, 0x10, PT ;  /* 0x000000100200780c */ /* 0x000fe40003f46270 */
[----:B-1----:R-:W-:Y:S02]  /*0380*/  FSETP.GT.AND P5, PT, R12, R11, PT ;  /* 0x0000000b0c00720b */ /* 0x002fe40003fa4000 */
[----:B--2---:R-:W-:-:S11]  /*0390*/  FSETP.GT.AND P1, PT, R10, R5, PT ;  /* 0x000000050a00720b */ /* 0x004fd60003f24000 */
[----:B------:R-:W-:Y:S02]  /*03a0*/  @!P5 SEL R12, R12, R11, P6 ;  /* 0x0000000b0c0cd207 */ /* 0x000fe40003000000 */
[----:B------:R-:W-:-:S03]  /*03b0*/  @!P1 SEL R10, R10, R5, P4 ;  /* 0x000000050a0a9207 */ /* 0x000fc60002000000 */
[----:B------:R-:W-:Y:S01]  /*03c0*/  @!P3 STS [R9+UR4+0x8], R12 ;  /* 0x0000080c0900b988 */ /* 0x000fe20008000804 */
[C---:B------:R-:W-:Y:S02]  /*03d0*/  LEA R5, R2.reuse, UR4, 0x2 ;  /* 0x0000000402057c11 */ /* 0x040fe4000f8e10ff */
[----:B------:R-:W-:Y:S01]  /*03e0*/  ISETP.NE.U32.AND P1, PT, R13, 0x1, PT ;  /* 0x000000010d00780c */ /* 0x000fe20003f25070 */
[----:B------:R-:W-:Y:S01]  /*03f0*/  @!P3 STS [R9+UR4], R10 ;  /* 0x0000000a0900b988 */ /* 0x000fe20008000804 */
[----:B------:R-:W-:Y:S02]  /*0400*/  BAR.SYNC.DEFER_BLOCKING 0x0 ;  /* 0x0000000000007b1d */ /* 0x000fe40000010000 */
[----:B------:R-:W-:-:S04]  /*0410*/  ISETP.LT.AND P1, PT, R2, 0x10, P1 ;  /* 0x000000100200780c */ /* 0x000fc80000f21270 */
[----:B------:R-:W1:Y:S04]  /*0420*/  @!P2 LDS R8, [R5] ;  /* 0x000000000508a984 */ /* 0x000e680000000800 */
[----:B-1----:R-:W1:Y:S01]  /*0430*/  SHFL.BFLY PT, R11, R8, 0x1, 0x1f ;  /* 0x0c201f00080b7f89 */ /* 0x002e6200000e0000 */
[C---:B------:R-:W-:Y:S02]  /*0440*/  FSETP.NAN.AND P5, PT, R8.reuse, R8, PT ;  /* 0x000000080800720b */ /* 0x040fe40003fa8000 */
[----:B-1----:R-:W-:-:S04]  /*0450*/  FSETP.GT.AND P4, PT, R8, R11, PT ;  /* 0x0000000b0800720b */ /* 0x002fc80003f84000 */
[----:B------:R-:W-:-:S04]  /*0460*/  SEL R11, R8, R11, P4 ;  /* 0x0000000b080b7207 */ /* 0x000fc80002000000 */
[----:B------:R-:W-:-:S05]  /*0470*/  SEL R14, R8, R11, P5 ;  /* 0x0000000b080e7207 */ /* 0x000fca0002800000 */
[----:B------:R-:W-:Y:S01]  /*0480*/  @P1 STS [R5], R14 ;  /* 0x0000000e05001388 */ /* 0x000fe20000000800 */
[----:B------:R-:W-:Y:S06]  /*0490*/  BAR.SYNC.DEFER_BLOCKING 0x0 ;  /* 0x0000000000007b1d */ /* 0x000fec0000010000 */
[----:B------:R-:W1:Y:S04]  /*04a0*/  LDS R10, [R4+UR4] ;  /* 0x00000004040a7984 */ /* 0x000e680008000800 */
[----:B------:R-:W2:Y:S01]  /*04b0*/  LDS R11, [R4+UR4+0x8] ;  /* 0x00000804040b7984 */ /* 0x000ea20008000800 */
[----:B-1----:R-:W-:Y:S01]  /*04c0*/  FADD R8, R15, -R10 ;  /* 0x8000000a0f087221 */ /* 0x002fe20000000000 */
[----:B--2---:R-:W-:-:S03]  /*04d0*/  FADD R10, R16, -R11 ;  /* 0x8000000b100a7221 */ /* 0x004fc60000000000 */
[----:B------:R-:W-:Y:S01]  /*04e0*/  FMUL R11, R8, 1.4426950216293334961 ;  /* 0x3fb8aa3b080b7820 */ /* 0x000fe20000400000 */
[----:B------:R-:W-:Y:S01]  /*04f0*/  FMUL R13, R10, 1.4426950216293334961 ;  /* 0x3fb8aa3b0a0d7820 */ /* 0x000fe20000400000 */
[----:B------:R-:W-:Y:S03]  /*0500*/  BAR.SYNC.DEFER_BLOCKING 0x0 ;  /* 0x0000000000007b1d */ /* 0x000fe60000010000 */
[----:B------:R-:W-:Y:S02]  /*0510*/  FSETP.GEU.AND P4, PT, R11, -126, PT ;  /* 0xc2fc00000b00780b */ /* 0x000fe40003f8e000 */
[----:B------:R-:W-:-:S11]  /*0520*/  FSETP.GEU.AND P5, PT, R13, -126, PT ;  /* 0xc2fc00000d00780b */ /* 0x000fd60003fae000 */
[----:B------:R-:W-:Y:S02]  /*0530*/  @!P4 FMUL R11, R11, 0.5 ;  /* 0x3f0000000b0bc820 */ /* 0x000fe40000400000 */
[----:B------:R-:W-:Y:S02]  /*0540*/  @!P5 FMUL R13, R13, 0.5 ;  /* 0x3f0000000d0dd820 */ /* 0x000fe40000400000 */
[----:B------:R-:W1:Y:S08]  /*0550*/  MUFU.EX2 R12, R11 ;  /* 0x0000000b000c7308 */ /* 0x000e700000000800 */
[----:B------:R-:W2:Y:S01]  /*0560*/  MUFU.EX2 R14, R13 ;  /* 0x0000000d000e7308 */ /* 0x000ea20000000800 */
[----:B-1----:R-:W-:-:S05]  /*0570*/  @!P4 FMUL R12, R12, R12 ;  /* 0x0000000c0c0cc220 */ /* 0x002fca0000400000 */
[----:B------:R-:W-:Y:S01]  /*0580*/  FSEL R12, R12, RZ, P0 ;  /* 0x000000ff0c0c7208 */ /* 0x000fe20000000000 */
[----:B--2---:R-:W-:-:S04]  /*0590*/  @!P5 FMUL R14, R14, R14 ;  /* 0x0000000e0e0ed220 */ /* 0x004fc80000400000 */
[----:B------:R-:W1:Y:S01]  /*05a0*/  SHFL.BFLY PT, R15, R12, 0x10, 0x1f ;  /* 0x0e001f000c0f7f89 */ /* 0x000e6200000e0000 */
[----:B------:R-:W-:-:S05]  /*05b0*/  FSEL R14, R14, RZ, P0 ;  /* 0x000000ff0e0e7208 */ /* 0x000fca0000000000 */
[----:B------:R-:W2:Y:S01]  /*05c0*/  SHFL.BFLY PT, R17, R14, 0x10, 0x1f ;  /* 0x0e001f000e117f89 */ /* 0x000ea200000e0000 */
[----:B-1----:R-:W-:-:S05]  /*05d0*/  FADD R15, R12, R15 ;  /* 0x0000000f0c0f7221 */ /* 0x002fca0000000000 */
[----:B------:R-:W1:Y:S01]  /*05e0*/  SHFL.BFLY PT, R16, R15, 0x8, 0x1f ;  /* 0x0d001f000f107f89 */ /* 0x000e6200000e0000 */
[----:B--2---:R-:W-:-:S05]  /*05f0*/  FADD R17, R14, R17 ;  /* 0x000000110e117221 */ /* 0x004fca0000000000 */
[----:B------:R-:W2:Y:S01]  /*0600*/  SHFL.BFLY PT, R18, R17, 0x8, 0x1f ;  /* 0x0d001f0011127f89 */ /* 0x000ea200000e0000 */
[----:B-1----:R-:W-:Y:S01]  /*0610*/  FADD R16, R15, R16 ;  /* 0x000000100f107221 */ /* 0x002fe20000000000 */
[----:B------:R-:W-:-:S04]  /*0620*/  IMAD.SHL.U32 R15, R2, 0x20, RZ ;  /* 0x00000020020f7824 */ /* 0x000fc800078e00ff */
[----:B------:R-:W1:Y:S01]  /*0630*/  SHFL.BFLY PT, R11, R16, 0x4, 0x1f ;  /* 0x0c801f00100b7f89 */ /* 0x000e6200000e0000 */
[----:B------:R-:W-:Y:S01]  /*0640*/  LOP3.LUT R15, R15, 0x60, RZ, 0xc0, !PT ;  /* 0x000000600f0f7812 */ /* 0x000fe200078ec0ff */
[----:B--2---:R-:W-:-:S03]  /*0650*/  FADD R18, R17, R18 ;  /* 0x0000001211127221 */ /* 0x004fc60000000000 */
[----:B------:R-:W-:Y:S02]  /*0660*/  LOP3.LUT R6, R15, R6, RZ, 0xfc, !PT ;  /* 0x000000060f067212 */ /* 0x000fe400078efcff */
[----:B------:R-:W2:Y:S01]  /*0670*/  SHFL.BFLY PT, R13, R18, 0x4, 0x1f ;  /* 0x0c801f00120d7f89 */ /* 0x000ea200000e0000 */
[----:B-1----:R-:W-:-:S05]  /*0680*/  FADD R20, R16, R11 ;  /* 0x0000000b10147221 */ /* 0x002fca0000000000 */
[----:B------:R-:W-:Y:S01]  /*0690*/  @!P3 STS [R9+UR4], R20 ;  /* 0x000000140900b988 */ /* 0x000fe20008000804 */
[----:B--2---:R-:W-:Y:S01]  /*06a0*/  FADD R22, R18, R13 ;  /* 0x0000000d12167221 */ /* 0x004fe20000000000 */
[----:B------:R-:W-:-:S04]  /*06b0*/  IMAD.MOV.U32 R13, RZ, RZ, 0x3e055027 ;  /* 0x3e055027ff0d7424 */ /* 0x000fc800078e00ff */
[----:B------:R-:W-:Y:S01]  /*06c0*/  @!P3 STS [R9+UR4+0x8], R22 ;  /* 0x000008160900b988 */ /* 0x000fe20008000804 */
[----:B------:R-:W-:Y:S06]  /*06d0*/  BAR.SYNC.DEFER_BLOCKING 0x0 ;  /* 0x0000000000007b1d */ /* 0x000fec0000010000 */
[----:B------:R-:W1:Y:S04]  /*06e0*/  @!P2 LDS R7, [R5] ;  /* 0x000000000507a984 */ /* 0x000e680000000800 */
[----:B-1----:R-:W1:Y:S02]  /*06f0*/  SHFL.BFLY PT, R12, R7, 0x1, 0x1f ;  /* 0x0c201f00070c7f89 */ /* 0x002e6400000e0000 */
[----:B-1----:R-:W-:-:S05]  /*0700*/  FADD R14, R7, R12 ;  /* 0x0000000c070e7221 */ /* 0x002fca0000000000 */
[----:B------:R-:W-:Y:S01]  /*0710*/  @P1 STS [R5], R14 ;  /* 0x0000000e05001388 */ /* 0x000fe20000000800 */
[----:B------:R-:W-:Y:S06]  /*0720*/  BAR.SYNC.DEFER_BLOCKING 0x0 ;  /* 0x0000000000007b1d */ /* 0x000fec0000010000 */
[----:B------:R-:W1:Y:S04]  /*0730*/  LDS R11, [R4+UR4] ;  /* 0x00000004040b7984 */ /* 0x000e680008000800 */
[----:B------:R-:W2:Y:S01]  /*0740*/  LDS R12, [R4+UR4+0x8] ;  /* 0x00000804040c7984 */ /* 0x000ea20008000800 */
[----:B------:R-:W-:Y:S01]  /*0750*/  BAR.SYNC.DEFER_BLOCKING 0x0 ;  /* 0x0000000000007b1d */ /* 0x000fe20000010000 */
[----:B-1----:R-:W-:-:S02]  /*0760*/  FSETP.GEU.AND P0, PT, R11, 1.175494350822287508e-38, PT ;  /* 0x008000000b00780b */ /* 0x002fc40003f0e000 */
[----:B--2---:R-:W-:-:S11]  /*0770*/  FSETP.GEU.AND P1, PT, R12, 1.175494350822287508e-38, PT ;  /* 0x008000000c00780b */ /* 0x004fd60003f2e000 */
[----:B------:R-:W-:-:S04]  /*0780*/  @!P0 FMUL R11, R11, 8388608 ;  /* 0x4b0000000b0b8820 */ /* 0x000fc80000400000 */
[----:B------:R-:W-:Y:S02]  /*0790*/  VIADD R9, R11, 0xc0d55555 ;  /* 0xc0d555550b097836 */ /* 0x000fe40000000000 */
[----:B------:R-:W-:-:S03]  /*07a0*/  @!P1 FMUL R12, R12, 8388608 ;  /* 0x4b0000000c0c9820 */ /* 0x000fc60000400000 */
[----:B------:R-:W-:Y:S01]  /*07b0*/  LOP3.LUT R16, R9, 0xff800000, RZ, 0xc0, !PT ;  /* 0xff80000009107812 */ /* 0x000fe200078ec0ff */
[C---:B------:R-:W-:Y:S01]  /*07c0*/  VIADD R5, R12.reuse, 0xc0d55555 ;  /* 0xc0d555550c057836 */ /* 0x040fe20000000000 */
[----:B------:R-:W-:Y:S02]  /*07d0*/  FSEL R9, RZ, -23, P0 ;  /* 0xc1b80000ff097808 */ /* 0x000fe40000000000 */
[C---:B------:R-:W-:Y:S01]  /*07e0*/  ISETP.GE.U32.AND P0, PT, R11.reuse, 0x7f800000, PT ;  /* 0x7f8000000b00780c */ /* 0x040fe20003f06070 */
[----:B------:R-:W-:Y:S01]  /*07f0*/  IMAD.IADD R7, R11, 0x1, -R16 ;  /* 0x000000010b077824 */ /* 0x000fe200078e0a10 */
[----:B------:R-:W-:Y:S02]  /*0800*/  LOP3.LUT R5, R5, 0xff800000, RZ, 0xc0, !PT ;  /* 0xff80000005057812 */ /* 0x000fe400078ec0ff */
[----:B------:R-:W-:Y:S01]  /*0810*/  I2FP.F32.S32 R16, R16 ;  /* 0x0000001000107245 */ /* 0x000fe20000201400 */
[----:B------:R-:W-:Y:S01]  /*0820*/  FADD R7, R7, -1 ;  /* 0xbf80000007077421 */ /* 0x000fe20000000000 */
[C---:B------:R-:W-:Y:S01]  /*0830*/  ISETP.GE.U32.AND P2, PT, R12.reuse, 0x7f800000, PT ;  /* 0x7f8000000c00780c */ /* 0x040fe20003f46070 */
[----:B------:R-:W-:Y:S01]  /*0840*/  IMAD.IADD R4, R12, 0x1, -R5 ;  /* 0x000000010c047824 */ /* 0x000fe200078e0a05 */
[----:B------:R-:W-:Y:S01]  /*0850*/  I2FP.F32.S32 R5, R5 ;  /* 0x0000000500057245 */ /* 0x000fe20000201400 */
[C---:B------:R-:W-:Y:S01]  /*0860*/  FFMA.FTZ R14, R7.reuse, -R13, 0.14084610342979431152 ;  /* 0x3e1039f6070e7423 */ /* 0x040fe2000001080d */
[----:B------:R-:W-:Y:S01]  /*0870*/  FFMA.FTZ R9, R16, 1.1920928955078125e-07, R9 ;  /* 0x3400000010097823 */ /* 0x000fe20000010009 */
[----:B------:R-:W-:Y:S01]  /*0880*/  FADD R4, R4, -1 ;  /* 0xbf80000004047421 */ /* 0x000fe20000000000 */
[----:B------:R-:W-:Y:S01]  /*0890*/  SHF.R.U32.HI R16, RZ, 0x3, R2 ;  /* 0x00000003ff107819 */ /* 0x000fe20000011602 */
[----:B------:R-:W-:-:S02]  /*08a0*/  FFMA.FTZ R14, R7, R14, -0.12148627638816833496 ;  /* 0xbdf8cdcc070e7423 */ /* 0x000fc4000001000e */
[----:B------:R-:W-:Y:S01]  /*08b0*/  FFMA.FTZ R13, R4, -R13, 0.14084610342979431152 ;  /* 0x3e1039f6040d7423 */ /* 0x000fe2000001080d */
[----:B------:R-:W-:Y:S01]  /*08c0*/  SGXT.U32 R2, R16, 0x3 ;  /* 0x000000031002781a */ /* 0x000fe20000000000 */
[----:B------:R-:W-:Y:S02]  /*08d0*/  FFMA.FTZ R14, R7, R14, 0.13980610668659210205 ;  /* 0x3e0f2955070e7423 */ /* 0x000fe4000001000e */
[C---:B------:R-:W-:Y:S01]  /*08e0*/  FFMA.FTZ R13, R4.reuse, R13, -0.12148627638816833496 ;  /* 0xbdf8cdcc040d7423 */ /* 0x040fe2000001000d */
[----:B------:R-:W-:Y:S01]  /*08f0*/  LOP3.LUT R3, R3, R2, RZ, 0xfc, !PT ;  /* 0x0000000203037212 */ /* 0x000fe200078efcff */
[C---:B------:R-:W-:Y:S01]  /*0900*/  FFMA.FTZ R14, R7.reuse, R14, -0.16684235632419586182 ;  /* 0xbe2ad8b9070e7423 */ /* 0x040fe2000001000e */
[----:B------:R-:W-:Y:S01]  /*0910*/  FSEL R2, RZ, -23, P1 ;  /* 0xc1b80000ff027808 */ /* 0x000fe20000800000 */
[----:B------:R-:W-:Y:S01]  /*0920*/  FFMA.FTZ R13, R4, R13, 0.13980610668659210205 ;  /* 0x3e0f2955040d7423 */ /* 0x000fe2000001000d */
[----:B------:R-:W-:Y:S01]  /*0930*/  FSETP.NEU.AND P1, PT, R12, RZ, PT ;  /* 0x000000ff0c00720b */ /* 0x000fe20003f2d000 */
[----:B------:R-:W-:-:S02]  /*0940*/  FFMA.FTZ R14, R7, R14, 0.20012299716472625732 ;  /* 0x3e4ced0b070e7423 */ /* 0x000fc4000001000e */
[C---:B------:R-:W-:Y:S01]  /*0950*/  FFMA.FTZ R13, R4.reuse, R13, -0.16684235632419586182 ;  /* 0xbe2ad8b9040d7423 */ /* 0x040fe2000001000d */
[----:B------:R-:W-:Y:S01]  /*0960*/  FFMA.FTZ R2, R5, 1.1920928955078125e-07, R2 ;  /* 0x3400000005027823 */ /* 0x000fe20000010002 */
[C---:B------:R-:W-:Y:S01]  /*0970*/  FFMA.FTZ R14, R7.reuse, R14, -0.24999669194221496582 ;  /* 0xbe7fff22070e7423 */ /* 0x040fe2000001000e */
[----:B------:R-:W-:Y:S01]  /*0980*/  SHF.R.U32.HI R5, RZ, 0x1, R0 ;  /* 0x00000001ff057819 */ /* 0x000fe20000011600 */
[C---:B------:R-:W-:Y:S02]  /*0990*/  FFMA.FTZ R13, R4.reuse, R13, 0.20012299716472625732 ;  /* 0x3e4ced0b040d7423 */ /* 0x040fe4000001000d */
[----:B------:R-:W-:Y:S01]  /*09a0*/  FFMA.FTZ R14, R7, R14, 0.33333182334899902344 ;  /* 0x3eaaaa78070e7423 */ /* 0x000fe2000001000e */
[----:B------:R-:W-:Y:S01]  /*09b0*/  LOP3.LUT R5, R5, 0x38, RZ, 0xc0, !PT ;  /* 0x0000003805057812 */ /* 0x000fe200078ec0ff */
[----:B------:R-:W-:Y:S02]  /*09c0*/  FFMA.FTZ R13, R4, R13, -0.24999669194221496582 ;  /* 0xbe7fff22040d7423 */ /* 0x000fe4000001000d */
[----:B------:R-:W-:-:S02]  /*09d0*/  FFMA.FTZ R14, R7, R14, -0.5 ;  /* 0xbf000000070e7423 */ /* 0x000fc4000001000e */
[C---:B------:R-:W-:Y:S01]  /*09e0*/  FFMA.FTZ R13, R4.reuse, R13, 0.33333182334899902344 ;  /* 0x3eaaaa78040d7423 */ /* 0x040fe2000001000d */
[----:B------:R-:W-:Y:S02]  /*09f0*/  VIADD R5, R5, UR4 ;  /* 0x0000000405057c36 */ /* 0x000fe40008000000 */
[----:B------:R-:W-:Y:S01]  /*0a00*/  FMUL R14, R7, R14 ;  /* 0x0000000e070e7220 */ /* 0x000fe20000400000 */
[----:B------:R-:W-:-:S03]  /*0a10*/  FFMA.FTZ R13, R4, R13, -0.5 ;  /* 0xbf000000040d7423 */ /* 0x000fc6000001000d */
[----:B------:R-:W-:Y:S01]  /*0a20*/  FFMA.FTZ R14, R7, R14, R7 ;  /* 0x0000000e070e7223 */ /* 0x000fe20000010007 */
[C---:B------:R-:W-:Y:S01]  /*0a30*/  LOP3.LUT R7, R15.reuse, 0x10, RZ, 0xfc, !PT ;  /* 0x000000100f077812 */ /* 0x040fe200078efcff */
[C---:B------:R-:W-:Y:S01]  /*0a40*/  FMUL R13, R4.reuse, R13 ;  /* 0x0000000d040d7220 */ /* 0x040fe20000400000 */
[----:B------:R-:W-:Y:S01]  /*0a50*/  LEA.HI R15, R15, UR4, RZ, 0x1f ;  /* 0x000000040f0f7c11 */ /* 0x000fe2000f8ff8ff */
[----:B------:R-:W-:Y:S01]  /*0a60*/  FFMA.FTZ R9, R9, 0.69314718246459960938, R14 ;  /* 0x3f31721809097823 */ /* 0x000fe2000001000e */
[----:B------:R-:W-:Y:S01]  /*0a70*/  LEA.HI R7, R7, UR4, RZ, 0x1f ;  /* 0x0000000407077c11 */ /* 0x000fe2000f8ff8ff */
[----:B------:R-:W-:Y:S01]  /*0a80*/  FFMA.FTZ R13, R4, R13, R4 ;  /* 0x0000000d040d7223 */ /* 0x000fe20000010004 */
[----:B------:R-:W-:Y:S02]  /*0a90*/  @P0 IMAD.MOV.U32 R14, RZ, RZ, 0x7f800000 ;  /* 0x7f800000ff0e0424 */ /* 0x000fe400078e00ff */
[----:B------:R-:W-:Y:S02]  /*0aa0*/  IMAD R4, R6, 0x4, R15 ;  /* 0x0000000406047824 */ /* 0x000fe400078e020f */
[----:B------:R-:W-:Y:S01]  /*0ab0*/  FFMA.FTZ R13, R2, 0.69314718246459960938, R13 ;  /* 0x3f317218020d7823 */ /* 0x000fe2000001000d */
[----:B------:R-:W-:-:S02]  /*0ac0*/  IMAD R6, R6, 0x4, R7 ;  /* 0x0000000406067824 */ /* 0x000fc400078e0207 */
[C---:B------:R-:W-:Y:S01]  /*0ad0*/  @P0 FFMA.FTZ R9, R11.reuse, R14, +INF ;  /* 0x7f8000000b090423 */ /* 0x040fe2000001000e */
[----:B------:R-:W-:Y:S01]  /*0ae0*/  @P2 IMAD.MOV.U32 R7, RZ, RZ, 0x7f800000 ;  /* 0x7f800000ff072424 */ /* 0x000fe200078e00ff */
[----:B------:R-:W-:Y:S02]  /*0af0*/  FSETP.NEU.AND P0, PT, R11, RZ, PT ;  /* 0x000000ff0b00720b */ /* 0x000fe40003f0d000 */
[----:B------:R-:W-:Y:S01]  /*0b00*/  LOP3.LUT R2, R0, 0xe, RZ, 0xc0, !PT ;  /* 0x0000000e00027812 */ /* 0x000fe200078ec0ff */
[----:B------:R-:W-:Y:S01]  /*0b10*/  @P2 FFMA.FTZ R13, R12, R7, +INF ;  /* 0x7f8000000c0d2423 */ /* 0x000fe20000010007 */
[----:B------:R-:W-:Y:S02]  /*0b20*/  FSEL R9, R9, -INF , P0 ;  /* 0xff80000009097808 */ /* 0x000fe40000000000 */
[----:B------:R-:W-:Y:S02]  /*0b30*/  ISETP.GE.AND P0, PT, R3, 0x190, PT ;  /* 0x000001900300780c */ /* 0x000fe40003f06270 */
[----:B------:R-:W-:Y:S01]  /*0b40*/  FSEL R13, R13, -INF , P1 ;  /* 0xff8000000d0d7808 */ /* 0x000fe20000800000 */
[----:B------:R-:W-:Y:S01]  /*0b50*/  FADD R9, R8, -R9 ;  /* 0x8000000908097221 */ /* 0x000fe20000000000 */
[----:B------:R-:W-:-:S02]  /*0b60*/  ISETP.LT.U32.AND P0, PT, R2, 0xa, !P0 ;  /* 0x0000000a0200780c */ /* 0x000fc40004701070 */
[----:B------:R-:W-:Y:S01]  /*0b70*/  LOP3.LUT R0, R0, 0x7e, RZ, 0xc0, !PT ;  /* 0x0000007e00007812 */ /* 0x000fe200078ec0ff */
[----:B------:R-:W-:Y:S01]  /*0b80*/  FADD R13, R10, -R13 ;  /* 0x8000000d0a0d7221 */ /* 0x000fe20000000000 */
[----:B------:R1:W-:Y:S03]  /*0b90*/  STS [R4], R9 ;  /* 0x0000000904007388 */ /* 0x0003e60000000800 */
[----:B------:R-:W-:Y:S01]  /*0ba0*/  IMAD R5, R0, 0x4, R5 ;  /* 0x0000000400057824 */ /* 0x000fe200078e0205 */
[----:B------:R1:W-:Y:S01]  /*0bb0*/  STS [R6+0x40], R13 ;  /* 0x0000400d06007388 */ /* 0x0003e20000000800 */
[----:B------:R-:W-:Y:S01]  /*0bc0*/  IMAD.HI R0, R3, 0x66666667, RZ ;  /* 0x6666666703007827 */ /* 0x000fe200078e02ff */
[----:B------:R-:W-:Y:S06]  /*0bd0*/  BAR.SYNC.DEFER_BLOCKING 0x0 ;  /* 0x0000000000007b1d */ /* 0x000fec0000010000 */
[----:B-1----:R-:W-:Y:S05]  /*0be0*/  @!P0 EXIT ;  /* 0x000000000000894d */ /* 0x002fea0003800000 */
[----:B------:R-:W0:Y:S01]  /*0bf0*/  LDS.64 R4, [R5] ;  /* 0x0000000005047984 */ /* 0x000e220000000a00 */
[----:B------:R-:W-:-:S04]  /*0c00*/  SHF.R.U32.HI R7, RZ, 0x1f, R0 ;  /* 0x0000001fff077819 */ /* 0x000fc80000011600 */
[----:B------:R-:W-:Y:S01]  /*0c10*/  LEA.HI.SX32 R8, R0, R7, 0x1e ;  /* 0x0000000700087211 */ /* 0x000fe200078ff2ff */
[----:B------:R-:W-:Y:S01]  /*0c20*/  IMAD.HI R0, R3, 0x51eb851f, RZ ;  /* 0x51eb851f03007827 */ /* 0x000fe200078e02ff */
[----:B------:R-:W1:Y:S03]  /*0c30*/  LDC.64 R6, c[0x0][0x218] ;  /* 0x00008600ff067b82 */ /* 0x000e660000000a00 */
[----:B------:R-:W-:Y:S01]  /*0c40*/  IMAD.HI R10, R8, 0x66666667, RZ ;  /* 0x66666667080a7827 */ /* 0x000fe200078e02ff */
[----:B------:R-:W-:-:S03]  /*0c50*/  SHF.R.U32.HI R9, RZ, 0x1f, R0 ;  /* 0x0000001fff097819 */ /* 0x000fc60000011600 */
[----:B------:R-:W-:Y:S01]  /*0c60*/  IMAD R11, R8, -0xa, R3 ;  /* 0xfffffff6080b7824 */ /* 0x000fe200078e0203 */
[----:B------:R-:W-:Y:S02]  /*0c70*/  SHF.R.U32.HI R3, RZ, 0x1f, R10 ;  /* 0x0000001fff037819 */ /* 0x000fe4000001160a */
[----:B------:R-:W-:Y:S01]  /*0c80*/  LEA.HI.SX32 R9, R0, R9, 0x1b ;  /* 0x0000000900097211 */ /* 0x000fe200078fdaff */
[----:B------:R-:W-:Y:S01]  /*0c90*/  IMAD R2, R11, 0x64, R2 ;  /* 0x000000640b027824 */ /* 0x000fe200078e0202 */
[----:B------:R-:W-:-:S03]  /*0ca0*/  LEA.HI.SX32 R3, R10, R3, 0x1e ;  /* 0x000000030a037211 */ /* 0x000fc600078ff2ff */
[----:B------:R-:W-:Y:S02]  /*0cb0*/  IMAD R2, R9, 0x3e8, R2 ;  /* 0x000003e809027824 */ /* 0x000fe400078e0202 */
[----:B------:R-:W-:-:S04]  /*0cc0*/  IMAD R3, R3, -0xa, R8 ;  /* 0xfffffff603037824 */ /* 0x000fc800078e0208 */
[----:B------:R-:W-:-:S04]  /*0cd0*/  IMAD R3, R3, 0xa, R2 ;  /* 0x0000000a03037824 */ /* 0x000fc800078e0202 */
[----:B-1----:R-:W-:-:S05]  /*0ce0*/  IMAD.WIDE R6, R3, 0x4, R6 ;  /* 0x0000000403067825 */ /* 0x002fca00078e0206 */
[----:B0-----:R-:W-:Y:S01]  /*0cf0*/  STG.E.64 desc[UR6][R6.64], R4 ;  /* 0x0000000406007986 */ /* 0x001fe2000c101b06 */
[----:B------:R-:W-:Y:S05]  /*0d00*/  EXIT ;  /* 0x000000000000794d */ /* 0x000fea0003800000 */
.L_x_0:
[----:B------:R-:W-:-:S00]  /*0d10*/  BRA `(.L_x_0) ;  /* 0xfffffffc00fc7947 */ /* 0x000fc0000383ffff */
[----:B------:R-:W-:-:S00]  /*0d20*/  NOP ;  /* 0x0000000000007918 */ /* 0x000fc00000000000 */
        /* <DEDUP_REMOVED lines=13> */
.L_x_1:


//--------------------- .nv.global.init           --------------------------
	.section	.nv.global.init,"aw",@progbits
.nv.global.init:
	.type		_$_str,@object
	.size		_$_str,(.L_0 - _$_str)
_$_str:
        /*0000*/ 	.byte	0x5f, 0x5f, 0x43, 0x55, 0x44, 0x41, 0x5f, 0x46, 0x54, 0x5a, 0x00
.L_0:


//--------------------- .nv.shared.triton_per_fused__log_softmax_12 --------------------------
	.section	.nv.shared.triton_per_fused__log_softmax_12,"aw",@nobits
	.sectionflags	@""
	.align	16
	.zero		1024


//--------------------- .nv.constant0.triton_per_fused__log_softmax_12 --------------------------
	.section	.nv.constant0.triton_per_fused__log_softmax_12,"a",@progbits
	.sectionflags	@""
	.align	4
.nv.constant0.triton_per_fused__log_softmax_12:
	.zero		552
